//
// Generated by NVIDIA NVVM Compiler
//
// Compiler Build ID: CL-36424714
// Cuda compilation tools, release 13.0, V13.0.88
// Based on NVVM 20.0.0
//

.version 9.0
.target sm_100
.address_size 64

	// .globl	_Z13kernel_updateP6float4S0_Pfm

.visible .entry _Z13kernel_updateP6float4S0_Pfm(
	.param .u64 .ptr .align 1 _Z13kernel_updateP6float4S0_Pfm_param_0,
	.param .u64 .ptr .align 1 _Z13kernel_updateP6float4S0_Pfm_param_1,
	.param .u64 .ptr .align 1 _Z13kernel_updateP6float4S0_Pfm_param_2,
	.param .u64 _Z13kernel_updateP6float4S0_Pfm_param_3
)
{
	.reg .pred 	%p<2>;
	.reg .b32 	%r<5>;
	.reg .b32 	%f<19>;
	.reg .b64 	%rd<10>;

	ld.param.u64 	%rd2, [_Z13kernel_updateP6float4S0_Pfm_param_0];
	ld.param.u64 	%rd3, [_Z13kernel_updateP6float4S0_Pfm_param_1];
	ld.param.u64 	%rd4, [_Z13kernel_updateP6float4S0_Pfm_param_3];
	mov.u32 	%r1, %tid.x;
	mov.u32 	%r2, %ctaid.x;
	mov.u32 	%r3, %ntid.x;
	mad.lo.s32 	%r4, %r2, %r3, %r1;
	cvt.u64.u32 	%rd1, %r4;
	setp.le.u64 	%p1, %rd4, %rd1;
	@%p1 bra 	$L__BB0_2;
	cvta.to.global.u64 	%rd5, %rd2;
	cvta.to.global.u64 	%rd6, %rd3;
	shl.b64 	%rd7, %rd1, 4;
	add.s64 	%rd8, %rd5, %rd7;
	.pragma "used_bytes_mask 4095";
	ld.global.v4.f32 	{%f1, %f2, %f3, %f4}, [%rd8];
	add.s64 	%rd9, %rd6, %rd7;
	.pragma "used_bytes_mask 4095";
	ld.global.v4.f32 	{%f5, %f6, %f7, %f8}, [%rd9];
	fma.rn.f32 	%f9, %f5, 0f40A00000, %f1;
	max.f32 	%f10, %f9, 0fBF800000;
	min.f32 	%f11, %f10, 0f3F800000;
	fma.rn.f32 	%f12, %f6, 0f40A00000, %f2;
	max.f32 	%f13, %f12, 0fBF800000;
	min.f32 	%f14, %f13, 0f3F800000;
	add.f32 	%f15, %f3, %f7;
	max.f32 	%f16, %f15, 0fBF800000;
	min.f32 	%f17, %f16, 0f3F800000;
	mov.f32 	%f18, 0f3F800000;
	st.global.v4.f32 	[%rd8], {%f11, %f14, %f17, %f18};
	bar.sync 	0;
$L__BB0_2:
	ret;

}


// ===== COMPILED SASS (sm_100) =====

	.target	sm_100

	.elftype	@"ET_EXEC"


//--------------------- .note.nv.tkinfo           --------------------------
	.section	.note.nv.tkinfo,"",@"SHT_NOTE"
	.sectionflags	@"SHF_NOTE_NV_TKINFO"
	.tkinfo
        /*0018*/ 	.word	0x00000002
        /*0030*/ 	.string	""
        /*0030*/ 	.string	"ptxas"
        /*0030*/ 	.string	"Cuda compilation tools, release 13.0, V13.0.88"
        /*0030*/ 	.string	"Build cuda_13.0.r13.0/compiler.36424714_0"
        /*0030*/ 	.string	"-arch sm_100 -m 64 "



//--------------------- .note.nv.cuinfo           --------------------------
	.section	.note.nv.cuinfo,"",@"SHT_NOTE"
	.sectionflags	@"SHF_NOTE_NV_CUINFO"
        /*0018*/ 	.short	0x0002
        /*001a*/ 	.short	0x0064
        /*001c*/ 	.short	0x0082
	.zero		2


//--------------------- .nv.info                  --------------------------
	.section	.nv.info,"",@"SHT_CUDA_INFO"
	.align	4


	//----- nvinfo : EIATTR_REGCOUNT
	.align		4
        /*0000*/ 	.byte	0x04, 0x2f
        /*0002*/ 	.short	(.L_1 - .L_0)
	.align		4
.L_0:
        /*0004*/ 	.word	index@(_Z13kernel_updateP6float4S0_Pfm)
        /*0008*/ 	.word	0x0000000e


	//----- nvinfo : EIATTR_FRAME_SIZE
	.align		4
.L_1:
        /*000c*/ 	.byte	0x04, 0x11
        /*000e*/ 	.short	(.L_3 - .L_2)
	.align		4
.L_2:
        /*0010*/ 	.word	index@(_Z13kernel_updateP6float4S0_Pfm)
        /*0014*/ 	.word	0x00000000


	//----- nvinfo : EIATTR_MIN_STACK_SIZE
	.align		4
.L_3:
        /*0018*/ 	.byte	0x04, 0x12
        /*001a*/ 	.short	(.L_5 - .L_4)
	.align		4
.L_4:
        /*001c*/ 	.word	index@(_Z13kernel_updateP6float4S0_Pfm)
        /*0020*/ 	.word	0x00000000
.L_5:


//--------------------- .nv.compat                --------------------------
	.section	.nv.compat,"",@"SHT_CUDA_COMPAT_INFO"
	.align	4
        /*0000*/ 	.byte	0x02, 0x09, 0x00, 0x00, 0x02, 0x02, 0x01, 0x00, 0x02, 0x05, 0x05, 0x00, 0x03, 0x07, 0x01, 0x01
        /*0010*/ 	.byte	0x02, 0x03, 0x00, 0x00, 0x02, 0x06, 0x01, 0x00, 0x04, 0x0b, 0x08, 0x00, 0x09, 0x00, 0x00, 0x00
        /*0020*/ 	.byte	0x00, 0x00, 0x00, 0x00


//--------------------- .nv.info._Z13kernel_updateP6float4S0_Pfm --------------------------
	.section	.nv.info._Z13kernel_updateP6float4S0_Pfm,"",@"SHT_CUDA_INFO"
	.sectionflags	@""
	.align	4


	//----- nvinfo : EIATTR_CUDA_API_VERSION
	.align		4
        /*0000*/ 	.byte	0x04, 0x37
        /*0002*/ 	.short	(.L_7 - .L_6)
.L_6:
        /*0004*/ 	.word	0x00000082


	//----- nvinfo : EIATTR_KPARAM_INFO
	.align		4
.L_7:
        /*0008*/ 	.byte	0x04, 0x17
        /*000a*/ 	.short	(.L_9 - .L_8)
.L_8:
        /*000c*/ 	.word	0x00000000
        /*0010*/ 	.short	0x0003
        /*0012*/ 	.short	0x0018
        /*0014*/ 	.byte	0x00, 0xf0, 0x21, 0x00


	//----- nvinfo : EIATTR_KPARAM_INFO
	.align		4
.L_9:
        /*0018*/ 	.byte	0x04, 0x17
        /*001a*/ 	.short	(.L_11 - .L_10)
.L_10:
        /*001c*/ 	.word	0x00000000
        /*0020*/ 	.short	0x0002
        /*0022*/ 	.short	0x0010
        /*0024*/ 	.byte	0x00, 0xf5, 0x21, 0x00


	//----- nvinfo : EIATTR_KPARAM_INFO
	.align		4
.L_11:
        /*0028*/ 	.byte	0x04, 0x17
        /*002a*/ 	.short	(.L_13 - .L_12)
.L_12:
        /*002c*/ 	.word	0x00000000
        /*0030*/ 	.short	0x0001
        /*0032*/ 	.short	0x0008
        /*0034*/ 	.byte	0x00, 0xf5, 0x21, 0x00


	//----- nvinfo : EIATTR_KPARAM_INFO
	.align		4
.L_13:
        /*0038*/ 	.byte	0x04, 0x17
        /*003a*/ 	.short	(.L_15 - .L_14)
.L_14:
        /*003c*/ 	.word	0x00000000
        /*0040*/ 	.short	0x0000
        /*0042*/ 	.short	0x0000
        /*0044*/ 	.byte	0x00, 0xf5, 0x21, 0x00


	//----- nvinfo : EIATTR_SPARSE_MMA_MASK
	.align		4
.L_15:
        /*0048*/ 	.byte	0x03, 0x50
        /*004a*/ 	.short	0x0000


	//----- nvinfo : EIATTR_MAXREG_COUNT
	.align		4
        /*004c*/ 	.byte	0x03, 0x1b
        /*004e*/ 	.short	0x00ff


	//----- nvinfo : EIATTR_NUM_BARRIERS
	.align		4
        /*0050*/ 	.byte	0x02, 0x4c
        /*0052*/ 	.byte	0x01
	.zero		1


	//----- nvinfo : EIATTR_MERCURY_ISA_VERSION
	.align		4
        /*0054*/ 	.byte	0x03, 0x5f
        /*0056*/ 	.short	0x0101


	//----- nvinfo : EIATTR_UNUSED_LOAD_BYTE_OFFSET
	.align		4
        /*0058*/ 	.byte	0x04, 0x44
        /*005a*/ 	.short	(.L_17 - .L_16)


	//   ....[0]....
.L_16:
        /*005c*/ 	.word	0x00000110
        /*0060*/ 	.word	0x00000fff


	//   ....[1]....
        /*0064*/ 	.word	0x00000120
        /*0068*/ 	.word	0x00000fff


	//----- nvinfo : EIATTR_VRC_CTA_INIT_COUNT
	.align		4
.L_17:
        /*006c*/ 	.byte	0x02, 0x4a
	.zero		1
	.zero		1


	//----- nvinfo : EIATTR_EXIT_INSTR_OFFSETS
	.align		4
        /*0070*/ 	.byte	0x04, 0x1c
        /*0072*/ 	.short	(.L_19 - .L_18)


	//   ....[0]....
.L_18:
        /*0074*/ 	.word	0x00000080


	//   ....[1]....
        /*0078*/ 	.word	0x000001f0


	//----- nvinfo : EIATTR_CBANK_PARAM_SIZE
	.align		4
.L_19:
        /*007c*/ 	.byte	0x03, 0x19
        /*007e*/ 	.short	0x0020


	//----- nvinfo : EIATTR_PARAM_CBANK
	.align		4
        /*0080*/ 	.byte	0x04, 0x0a
        /*0082*/ 	.short	(.L_21 - .L_20)
	.align		4
.L_20:
        /*0084*/ 	.word	index@(.nv.constant0._Z13kernel_updateP6float4S0_Pfm)
        /*0088*/ 	.short	0x0380
        /*008a*/ 	.short	0x0020


	//----- nvinfo : EIATTR_SW_WAR
	.align		4
.L_21:
        /*008c*/ 	.byte	0x04, 0x36
        /*008e*/ 	.short	(.L_23 - .L_22)
.L_22:
        /*0090*/ 	.word	0x00000008
.L_23:


//--------------------- .nv.callgraph             --------------------------
	.section	.nv.callgraph,"",@"SHT_CUDA_CALLGRAPH"
	.align	4
	.sectionentsize	8
	.align		4
        /*0000*/ 	.word	0x00000000
	.align		4
        /*0004*/ 	.word	0xffffffff
	.align		4
        /*0008*/ 	.word	0x00000000
	.align		4
        /*000c*/ 	.word	0xfffffffe
	.align		4
        /*0010*/ 	.word	0x00000000
	.align		4
        /*0014*/ 	.word	0xfffffffd
	.align		4
        /*0018*/ 	.word	0x00000000
	.align		4
        /*001c*/ 	.word	0xfffffffc


//--------------------- .text._Z13kernel_updateP6float4S0_Pfm --------------------------
	.section	.text._Z13kernel_updateP6float4S0_Pfm,"ax",@progbits
	.align	128
        .global         _Z13kernel_updateP6float4S0_Pfm
        .type           _Z13kernel_updateP6float4S0_Pfm,@function
        .size           _Z13kernel_updateP6float4S0_Pfm,(.L_x_1 - _Z13kernel_updateP6float4S0_Pfm)
        .other          _Z13kernel_updateP6float4S0_Pfm,@"STO_CUDA_ENTRY STV_DEFAULT"
_Z13kernel_updateP6float4S0_Pfm:
.text._Z13kernel_updateP6float4S0_Pfm:
[----:B------:R-:W-:Y:S01]  /*0000*/  LDC R1, c[0x0][0x37c] ;  /* 0x0000df00ff017b82 */ /* 0x000fe20000000800 */
[----:B------:R-:W0:Y:S07]  /*0010*/  S2R R0, SR_TID.X ;  /* 0x0000000000007919 */ /* 0x000e2e0000002100 */
[----:B------:R-:W0:Y:S01]  /*0020*/  S2UR UR4, SR_CTAID.X ;  /* 0x00000000000479c3 */ /* 0x000e220000002500 */
[----:B------:R-:W1:Y:S07]  /*0030*/  LDCU.64 UR6, c[0x0][0x398] ;  /* 0x00007300ff0677ac */ /* 0x000e6e0008000a00 */
[----:B------:R-:W0:Y:S02]  /*0040*/  LDC R3, c[0x0][0x360] ;  /* 0x0000d800ff037b82 */ /* 0x000e240000000800 */
[----:B0-----:R-:W-:-:S05]  /*0050*/  IMAD R0, R3, UR4, R0 ;  /* 0x0000000403007c24 */ /* 0x001fca000f8e0200 */
[----:B-1----:R-:W-:-:S04]  /*0060*/  ISETP.GE.U32.AND P0, PT, R0, UR6, PT ;  /* 0x0000000600007c0c */ /* 0x002fc8000bf06070 */
[----:B------:R-:W-:-:S13]  /*0070*/  ISETP.GE.U32.AND.EX P0, PT, RZ, UR7, PT, P0 ;  /* 0x00000007ff007c0c */ /* 0x000fda000bf06100 */
[----:B------:R-:W-:Y:S05]  /*0080*/  @P0 EXIT ;  /* 0x000000000000094d */ /* 0x000fea0003800000 */
[----:B------:R-:W0:Y:S01]  /*0090*/  LDCU.128 UR8, c[0x0][0x380] ;  /* 0x00007000ff0877ac */ /* 0x000e220008000c00 */
[----:B------:R-:W-:Y:S01]  /*00a0*/  IMAD.SHL.U32 R4, R0, 0x10, RZ ;  /* 0x0000001000047824 */ /* 0x000fe200078e00ff */
[----:B------:R-:W-:Y:S01]  /*00b0*/  SHF.R.U32.HI R0, RZ, 0x1c, R0 ;  /* 0x0000001cff007819 */ /* 0x000fe20000011600 */
[----:B------:R-:W1:Y:S03]  /*00c0*/  LDCU.64 UR4, c[0x0][0x358] ;  /* 0x00006b00ff0477ac */ /* 0x000e660008000a00 */
[C---:B0-----:R-:W-:Y:S02]  /*00d0*/  IADD3 R2, P0, PT, R4.reuse, UR8, RZ ;  /* 0x0000000804027c10 */ /* 0x041fe4000ff1e0ff */
[----:B------:R-:W-:Y:S02]  /*00e0*/  IADD3 R4, P1, PT, R4, UR10, RZ ;  /* 0x0000000a04047c10 */ /* 0x000fe4000ff3e0ff */
[----:B------:R-:W-:-:S02]  /*00f0*/  IADD3.X R3, PT, PT, R0, UR9, RZ, P0, !PT ;  /* 0x0000000900037c10 */ /* 0x000fc400087fe4ff */
[----:B------:R-:W-:-:S03]  /*0100*/  IADD3.X R5, PT, PT, R0, UR11, RZ, P1, !PT ;  /* 0x0000000b00057c10 */ /* 0x000fc60008ffe4ff */
[----:B-1----:R-:W2:Y:S04]  /*0110*/  LDG.E.128 R8, desc[UR4][R2.64] ;  /* 0x0000000402087981 */ /* 0x002ea8000c1e1d00 */
[----:B------:R-:W2:Y:S02]  /*0120*/  LDG.E.128 R4, desc[UR4][R4.64] ;  /* 0x0000000404047981 */ /* 0x000ea4000c1e1d00 */
[----:B--2---:R-:W-:Y:S01]  /*0130*/  FFMA R8, R4, 5, R8 ;  /* 0x40a0000004087823 */ /* 0x004fe20000000008 */
[----:B------:R-:W-:Y:S01]  /*0140*/  FFMA R9, R5, 5, R9 ;  /* 0x40a0000005097823 */ /* 0x000fe20000000009 */
[----:B------:R-:W-:-:S03]  /*0150*/  FADD R6, R10, R6 ;  /* 0x000000060a067221 */ /* 0x000fc60000000000 */
[----:B------:R-:W-:Y:S02]  /*0160*/  FMNMX R8, R8, -1, !PT ;  /* 0xbf80000008087809 */ /* 0x000fe40007800000 */
[----:B------:R-:W-:Y:S02]  /*0170*/  FMNMX R9, R9, -1, !PT ;  /* 0xbf80000009097809 */ /* 0x000fe40007800000 */
[----:B------:R-:W-:Y:S01]  /*0180*/  FMNMX R6, R6, -1, !PT ;  /* 0xbf80000006067809 */ /* 0x000fe20007800000 */
[----:B------:R-:W-:Y:S01]  /*0190*/  IMAD.MOV.U32 R11, RZ, RZ, 0x3f800000 ;  /* 0x3f800000ff0b7424 */ /* 0x000fe200078e00ff */
[----:B------:R-:W-:Y:S02]  /*01a0*/  FMNMX R8, R8, 1, PT ;  /* 0x3f80000008087809 */ /* 0x000fe40003800000 */
[----:B------:R-:W-:Y:S02]  /*01b0*/  FMNMX R9, R9, 1, PT ;  /* 0x3f80000009097809 */ /* 0x000fe40003800000 */
[----:B------:R-:W-:-:S05]  /*01c0*/  FMNMX R10, R6, 1, PT ;  /* 0x3f800000060a7809 */ /* 0x000fca0003800000 */
[----:B------:R-:W-:Y:S01]  /*01d0*/  STG.E.128 desc[UR4][R2.64], R8 ;  /* 0x0000000802007986 */ /* 0x000fe2000c101d04 */
[----:B------:R-:W-:Y:S06]  /*01e0*/  BAR.SYNC.DEFER_BLOCKING 0x0 ;  /* 0x0000000000007b1d */ /* 0x000fec0000010000 */
[----:B------:R-:W-:Y:S05]  /*01f0*/  EXIT ;  /* 0x000000000000794d */ /* 0x000fea0003800000 */
.L_x_0:
[----:B------:R-:W-:-:S00]  /*0200*/  BRA `(.L_x_0) ;  /* 0xfffffffc00fc7947 */ /* 0x000fc0000383ffff */
[----:B------:R-:W-:-:S00]  /*0210*/  NOP ;  /* 0x0000000000007918 */ /* 0x000fc00000000000 */
        /* <DEDUP_REMOVED lines=14> */
.L_x_1:


//--------------------- .nv.shared.reserved.0     --------------------------
	.section	.nv.shared.reserved.0,"aw",@nobits
	.weak		__nv_reservedSMEM_offset_0_alias
	.size		__nv_reservedSMEM_offset_0_alias, 0, 64
	.other		__nv_reservedSMEM_offset_0_alias,@"STO_CUDA_RESERVED_SHARED STV_DEFAULT"
__nv_reservedSMEM_offset_0_alias:
	.zero		0
	.zero		64


//--------------------- .nv.constant0._Z13kernel_updateP6float4S0_Pfm --------------------------
	.section	.nv.constant0._Z13kernel_updateP6float4S0_Pfm,"a",@progbits
	.sectionflags	@""
	.align	4
.nv.constant0._Z13kernel_updateP6float4S0_Pfm:
	.zero		928


//--------------------- SYMBOLS --------------------------

	.type		.nv.reservedSmem.offset0,@object
	.size		.nv.reservedSmem.offset0,0x4
